	.headerflags	@"EF_CUDA_TEXMODE_UNIFIED EF_CUDA_64BIT_ADDRESS EF_CUDA_ACCELERATORS EF_CUDA_SM90 EF_CUDA_VIRTUAL_SM(EF_CUDA_SM90)"
	.elftype	@"ET_EXEC"


//--------------------- .nv.info                  --------------------------
	.section	.nv.info,"",@"SHT_CUDA_INFO"
	.align	4


	//----- nvinfo : EIATTR_REGCOUNT
	.align		4
        /*0000*/ 	.byte	0x04, 0x2f
        /*0002*/ 	.short	(.L_3 - .L_2)
	.align		4
.L_2:
        /*0004*/ 	.word	index@(triton_poi_fused__native_batch_norm_legit_no_training__prelu_kernel_add_13)
        /*0008*/ 	.word	0x00000020


	//----- nvinfo : EIATTR_MIN_STACK_SIZE
	.align		4
.L_3:
        /*000c*/ 	.byte	0x04, 0x12
        /*000e*/ 	.short	(.L_5 - .L_4)
	.align		4
.L_4:
        /*0010*/ 	.word	index@(triton_poi_fused__native_batch_norm_legit_no_training__prelu_kernel_add_13)
        /*0014*/ 	.word	0x00000000


	//----- nvinfo : EIATTR_FRAME_SIZE
	.align		4
.L_5:
        /*0018*/ 	.byte	0x04, 0x11
        /*001a*/ 	.short	(.L_7 - .L_6)
	.align		4
.L_6:
        /*001c*/ 	.word	index@(triton_poi_fused__native_batch_norm_legit_no_training__prelu_kernel_add_13)
        /*0020*/ 	.word	0x00000000


	//----- nvinfo : EIATTR_MIN_STACK_SIZE
	.align		4
.L_7:
        /*0024*/ 	.byte	0x04, 0x12
        /*0026*/ 	.short	(.L_9 - .L_8)
	.align		4
.L_8:
        /*0028*/ 	.word	index@(triton_poi_fused__native_batch_norm_legit_no_training__prelu_kernel_add_13)
        /*002c*/ 	.word	0x00000000
.L_9:


//--------------------- .nv.info.triton_poi_fused__native_batch_norm_legit_no_training__prelu_kernel_add_13 --------------------------
	.section	.nv.info.triton_poi_fused__native_batch_norm_legit_no_training__prelu_kernel_add_13,"",@"SHT_CUDA_INFO"
	.sectionflags	@""
	.align	4


	//----- nvinfo : EIATTR_CUDA_API_VERSION
	.align		4
        /*0000*/ 	.byte	0x04, 0x37
        /*0002*/ 	.short	(.L_11 - .L_10)
.L_10:
        /*0004*/ 	.word	0x0000007c


	//----- nvinfo : EIATTR_KPARAM_INFO
	.align		4
.L_11:
        /*0008*/ 	.byte	0x04, 0x17
        /*000a*/ 	.short	(.L_13 - .L_12)
.L_12:
        /*000c*/ 	.word	0x00000000
        /*0010*/ 	.short	0x0010
        /*0012*/ 	.short	0x0080
        /*0014*/ 	.byte	0x00, 0xf0, 0x11, 0x00


	//----- nvinfo : EIATTR_KPARAM_INFO
	.align		4
.L_13:
        /*0018*/ 	.byte	0x04, 0x17
        /*001a*/ 	.short	(.L_15 - .L_14)
.L_14:
        /*001c*/ 	.word	0x00000000
        /*0020*/ 	.short	0x000f
        /*0022*/ 	.short	0x0078
        /*0024*/ 	.byte	0x00, 0xf4, 0x21, 0x00


	//----- nvinfo : EIATTR_KPARAM_INFO
	.align		4
.L_15:
        /*0028*/ 	.byte	0x04, 0x17
        /*002a*/ 	.short	(.L_17 - .L_16)
.L_16:
        /*002c*/ 	.word	0x00000000
        /*0030*/ 	.short	0x000e
        /*0032*/ 	.short	0x0070
        /*0034*/ 	.byte	0x00, 0xf4, 0x21, 0x00


	//----- nvinfo : EIATTR_KPARAM_INFO
	.align		4
.L_17:
        /*0038*/ 	.byte	0x04, 0x17
        /*003a*/ 	.short	(.L_19 - .L_18)
.L_18:
        /*003c*/ 	.word	0x00000000
        /*0040*/ 	.short	0x000d
        /*0042*/ 	.short	0x0068
        /*0044*/ 	.byte	0x00, 0xf4, 0x21, 0x00


	//----- nvinfo : EIATTR_KPARAM_INFO
	.align		4
.L_19:
        /*0048*/ 	.byte	0x04, 0x17
        /*004a*/ 	.short	(.L_21 - .L_20)
.L_20:
        /*004c*/ 	.word	0x00000000
        /*0050*/ 	.short	0x000c
        /*0052*/ 	.short	0x0060
        /*0054*/ 	.byte	0x00, 0xf4, 0x21, 0x00


	//----- nvinfo : EIATTR_KPARAM_INFO
	.align		4
.L_21:
        /*0058*/ 	.byte	0x04, 0x17
        /*005a*/ 	.short	(.L_23 - .L_22)
.L_22:
        /*005c*/ 	.word	0x00000000
        /*0060*/ 	.short	0x000b
        /*0062*/ 	.short	0x0058
        /*0064*/ 	.byte	0x00, 0xf4, 0x21, 0x00


	//----- nvinfo : EIATTR_KPARAM_INFO
	.align		4
.L_23:
        /*0068*/ 	.byte	0x04, 0x17
        /*006a*/ 	.short	(.L_25 - .L_24)
.L_24:
        /*006c*/ 	.word	0x00000000
        /*0070*/ 	.short	0x000a
        /*0072*/ 	.short	0x0050
        /*0074*/ 	.byte	0x00, 0xf4, 0x21, 0x00


	//----- nvinfo : EIATTR_KPARAM_INFO
	.align		4
.L_25:
        /*0078*/ 	.byte	0x04, 0x17
        /*007a*/ 	.short	(.L_27 - .L_26)
.L_26:
        /*007c*/ 	.word	0x00000000
        /*0080*/ 	.short	0x0009
        /*0082*/ 	.short	0x0048
        /*0084*/ 	.byte	0x00, 0xf4, 0x21, 0x00


	//----- nvinfo : EIATTR_KPARAM_INFO
	.align		4
.L_27:
        /*0088*/ 	.byte	0x04, 0x17
        /*008a*/ 	.short	(.L_29 - .L_28)
.L_28:
        /*008c*/ 	.word	0x00000000
        /*0090*/ 	.short	0x0008
        /*0092*/ 	.short	0x0040
        /*0094*/ 	.byte	0x00, 0xf4, 0x21, 0x00


	//----- nvinfo : EIATTR_KPARAM_INFO
	.align		4
.L_29:
        /*0098*/ 	.byte	0x04, 0x17
        /*009a*/ 	.short	(.L_31 - .L_30)
.L_30:
        /*009c*/ 	.word	0x00000000
        /*00a0*/ 	.short	0x0007
        /*00a2*/ 	.short	0x0038
        /*00a4*/ 	.byte	0x00, 0xf4, 0x21, 0x00


	//----- nvinfo : EIATTR_KPARAM_INFO
	.align		4
.L_31:
        /*00a8*/ 	.byte	0x04, 0x17
        /*00aa*/ 	.short	(.L_33 - .L_32)
.L_32:
        /*00ac*/ 	.word	0x00000000
        /*00b0*/ 	.short	0x0006
        /*00b2*/ 	.short	0x0030
        /*00b4*/ 	.byte	0x00, 0xf4, 0x21, 0x00


	//----- nvinfo : EIATTR_KPARAM_INFO
	.align		4
.L_33:
        /*00b8*/ 	.byte	0x04, 0x17
        /*00ba*/ 	.short	(.L_35 - .L_34)
.L_34:
        /*00bc*/ 	.word	0x00000000
        /*00c0*/ 	.short	0x0005
        /*00c2*/ 	.short	0x0028
        /*00c4*/ 	.byte	0x00, 0xf4, 0x21, 0x00


	//----- nvinfo : EIATTR_KPARAM_INFO
	.align		4
.L_35:
        /*00c8*/ 	.byte	0x04, 0x17
        /*00ca*/ 	.short	(.L_37 - .L_36)
.L_36:
        /*00cc*/ 	.word	0x00000000
        /*00d0*/ 	.short	0x0004
        /*00d2*/ 	.short	0x0020
        /*00d4*/ 	.byte	0x00, 0xf4, 0x21, 0x00


	//----- nvinfo : EIATTR_KPARAM_INFO
	.align		4
.L_37:
        /*00d8*/ 	.byte	0x04, 0x17
        /*00da*/ 	.short	(.L_39 - .L_38)
.L_38:
        /*00dc*/ 	.word	0x00000000
        /*00e0*/ 	.short	0x0003
        /*00e2*/ 	.short	0x0018
        /*00e4*/ 	.byte	0x00, 0xf4, 0x21, 0x00


	//----- nvinfo : EIATTR_KPARAM_INFO
	.align		4
.L_39:
        /*00e8*/ 	.byte	0x04, 0x17
        /*00ea*/ 	.short	(.L_41 - .L_40)
.L_40:
        /*00ec*/ 	.word	0x00000000
        /*00f0*/ 	.short	0x0002
        /*00f2*/ 	.short	0x0010
        /*00f4*/ 	.byte	0x00, 0xf4, 0x21, 0x00


	//----- nvinfo : EIATTR_KPARAM_INFO
	.align		4
.L_41:
        /*00f8*/ 	.byte	0x04, 0x17
        /*00fa*/ 	.short	(.L_43 - .L_42)
.L_42:
        /*00fc*/ 	.word	0x00000000
        /*0100*/ 	.short	0x0001
        /*0102*/ 	.short	0x0008
        /*0104*/ 	.byte	0x00, 0xf4, 0x21, 0x00


	//----- nvinfo : EIATTR_KPARAM_INFO
	.align		4
.L_43:
        /*0108*/ 	.byte	0x04, 0x17
        /*010a*/ 	.short	(.L_45 - .L_44)
.L_44:
        /*010c*/ 	.word	0x00000000
        /*0110*/ 	.short	0x0000
        /*0112*/ 	.short	0x0000
        /*0114*/ 	.byte	0x00, 0xf4, 0x21, 0x00


	//----- nvinfo : EIATTR_SPARSE_MMA_MASK
	.align		4
.L_45:
        /*0118*/ 	.byte	0x03, 0x50
        /*011a*/ 	.short	0x0000


	//----- nvinfo : EIATTR_MAXREG_COUNT
	.align		4
        /*011c*/ 	.byte	0x03, 0x1b
        /*011e*/ 	.short	0x00ff


	//----- nvinfo : EIATTR_EXIT_INSTR_OFFSETS
	.align		4
        /*0120*/ 	.byte	0x04, 0x1c
        /*0122*/ 	.short	(.L_47 - .L_46)


	//   ....[0]....
.L_46:
        /*0124*/ 	.word	0x000005a0


	//----- nvinfo : EIATTR_REQNTID
	.align		4
.L_47:
        /*0128*/ 	.byte	0x04, 0x10
        /*012a*/ 	.short	(.L_49 - .L_48)
.L_48:
        /*012c*/ 	.word	0x00000080
        /*0130*/ 	.word	0x00000001
        /*0134*/ 	.word	0x00000001


	//----- nvinfo : EIATTR_CBANK_PARAM_SIZE
	.align		4
.L_49:
        /*0138*/ 	.byte	0x03, 0x19
        /*013a*/ 	.short	0x0084


	//----- nvinfo : EIATTR_PARAM_CBANK
	.align		4
        /*013c*/ 	.byte	0x04, 0x0a
        /*013e*/ 	.short	(.L_51 - .L_50)
	.align		4
.L_50:
        /*0140*/ 	.word	index@(.nv.constant0.triton_poi_fused__native_batch_norm_legit_no_training__prelu_kernel_add_13)
        /*0144*/ 	.short	0x0210
        /*0146*/ 	.short	0x0084


	//----- nvinfo : EIATTR_SW_WAR
	.align		4
.L_51:
        /*0148*/ 	.byte	0x04, 0x36
        /*014a*/ 	.short	(.L_53 - .L_52)
.L_52:
        /*014c*/ 	.word	0x00000008
.L_53:


//--------------------- .nv.callgraph             --------------------------
	.section	.nv.callgraph,"",@"SHT_CUDA_CALLGRAPH"
	.align	4
	.sectionentsize	8
	.align		4
        /*0000*/ 	.word	0x00000000
	.align		4
        /*0004*/ 	.word	0xffffffff
	.align		4
        /*0008*/ 	.word	0x00000000
	.align		4
        /*000c*/ 	.word	0xfffffffe
	.align		4
        /*0010*/ 	.word	0x00000000
	.align		4
        /*0014*/ 	.word	0xfffffffd
	.align		4
        /*0018*/ 	.word	0x00000000
	.align		4
        /*001c*/ 	.word	0xfffffffc


//--------------------- .nv.constant4             --------------------------
	.section	.nv.constant4,"a",@progbits
	.align	8
	.align		8
.nv.constant4:
        /*0000*/ 	.dword	_$_str
	.align		8
        /*0008*/ 	.dword	_$_str_$_2


//--------------------- .text.triton_poi_fused__native_batch_norm_legit_no_training__prelu_kernel_add_13 --------------------------
	.section	.text.triton_poi_fused__native_batch_norm_legit_no_training__prelu_kernel_add_13,"ax",@progbits
	.align	128
        .global         triton_poi_fused__native_batch_norm_legit_no_training__prelu_kernel_add_13
        .type           triton_poi_fused__native_batch_norm_legit_no_training__prelu_kernel_add_13,@function
        .size           triton_poi_fused__native_batch_norm_legit_no_training__prelu_kernel_add_13,(.L_x_1 - triton_poi_fused__native_batch_norm_legit_no_training__prelu_kernel_add_13)
        .other          triton_poi_fused__native_batch_norm_legit_no_training__prelu_kernel_add_13,@"STO_CUDA_ENTRY STV_DEFAULT"
triton_poi_fused__native_batch_norm_legit_no_training__prelu_kernel_add_13:
.text.triton_poi_fused__native_batch_norm_legit_no_training__prelu_kernel_add_13:
[----:B------:R-:W-:Y:S01]  /*0000*/  LDC R1, c[0x0][0x28] ;  /* 0x00000a00ff017b82 */ /* 0x000fe20000000800 */
[----:B------:R-:W1:Y:S07]  /*0010*/  S2R R0, SR_TID.X ;  /* 0x0000000000007919 */ /* 0x000e6e0000002100 */
[----:B------:R-:W2:Y:S01]  /*0020*/  LDC.64 R6, c[0x0][0x228] ;  /* 0x00008a00ff067b82 */ /* 0x000ea20000000a00 */
[----:B------:R-:W-:Y:S01]  /*0030*/  ULDC.64 UR4, c[0x0][0x208] ;  /* 0x0000820000047ab9 */ /* 0x000fe20000000a00 */
[----:B------:R-:W3:Y:S06]  /*0040*/  S2R R3, SR_CTAID.X ;  /* 0x0000000000037919 */ /* 0x000eec0000002500 */
[----:B------:R-:W4:Y:S08]  /*0050*/  LDC.64 R28, c[0x0][0x220] ;  /* 0x00008800ff1c7b82 */ /* 0x000f300000000a00 */
[----:B------:R-:W5:Y:S08]  /*0060*/  LDC.64 R26, c[0x0][0x230] ;  /* 0x00008c00ff1a7b82 */ /* 0x000f700000000a00 */
[----:B------:R-:W4:Y:S01]  /*0070*/  LDC.64 R22, c[0x0][0x238] ;  /* 0x00008e00ff167b82 */ /* 0x000f220000000a00 */
[----:B-1----:R-:W-:-:S07]  /*0080*/  LOP3.LUT R0, R0, 0x7f, RZ, 0xc0, !PT ;  /* 0x0000007f00007812 */ /* 0x002fce00078ec0ff */
[----:B------:R-:W1:Y:S01]  /*0090*/  LDC.64 R18, c[0x0][0x248] ;  /* 0x00009200ff127b82 */ /* 0x000e620000000a00 */
[----:B---3--:R-:W-:Y:S02]  /*00a0*/  SHF.R.S32.HI R2, RZ, 0x18, R3 ;  /* 0x00000018ff027819 */ /* 0x008fe40000011403 */
[----:B------:R-:W-:Y:S02]  /*00b0*/  LEA R0, R3, R0, 0x7 ;  /* 0x0000000003007211 */ /* 0x000fe400078e38ff */
[----:B------:R-:W-:-:S03]  /*00c0*/  SGXT R3, R2, 0x1 ;  /* 0x000000010203781a */ /* 0x000fc60000000200 */
[----:B------:R-:W3:Y:S01]  /*00d0*/  LDC.64 R20, c[0x0][0x258] ;  /* 0x00009600ff147b82 */ /* 0x000ee20000000a00 */
[----:B------:R-:W-:-:S04]  /*00e0*/  LEA.HI R3, R3, R0, RZ, 0x8 ;  /* 0x0000000003037211 */ /* 0x000fc800078f40ff */
[----:B------:R-:W-:-:S03]  /*00f0*/  SHF.R.S32.HI R3, RZ, 0x8, R3 ;  /* 0x00000008ff037819 */ /* 0x000fc60000011403 */
[----:B------:R-:W1:Y:S02]  /*0100*/  LDC.64 R12, c[0x0][0x268] ;  /* 0x00009a00ff0c7b82 */ /* 0x000e640000000a00 */
[----:B------:R-:W-:-:S06]  /*0110*/  IMAD.HI R2, R3, 0x2aaaaaab, RZ ;  /* 0x2aaaaaab03027827 */ /* 0x000fcc00078e02ff */
[----:B------:R-:W1:Y:S01]  /*0120*/  LDC.64 R10, c[0x0][0x278] ;  /* 0x00009e00ff0a7b82 */ /* 0x000e620000000a00 */
[----:B------:R-:W-:-:S04]  /*0130*/  SHF.R.U32.HI R5, RZ, 0x1f, R2 ;  /* 0x0000001fff057819 */ /* 0x000fc80000011602 */
[----:B------:R-:W-:-:S03]  /*0140*/  LEA.HI R2, R2, R5, RZ, 0x1e ;  /* 0x0000000502027211 */ /* 0x000fc600078ff0ff */
[----:B------:R-:W1:Y:S02]  /*0150*/  LDC.64 R4, c[0x0][0x218] ;  /* 0x00008600ff047b82 */ /* 0x000e640000000a00 */
[----:B------:R-:W-:-:S04]  /*0160*/  IMAD R2, R2, -0x18, R3 ;  /* 0xffffffe802027824 */ /* 0x000fc800078e0203 */
[C---:B--2---:R-:W-:Y:S02]  /*0170*/  IMAD.WIDE R6, R2.reuse, 0x4, R6 ;  /* 0x0000000402067825 */ /* 0x044fe400078e0206 */
[----:B------:R-:W2:Y:S03]  /*0180*/  LDC.64 R8, c[0x0][0x250] ;  /* 0x00009400ff087b82 */ /* 0x000ea60000000a00 */
[----:B------:R1:W2:Y:S01]  /*0190*/  LDG.E.EL R3, desc[UR4][R6.64] ;  /* 0x0000000406037981 */ /* 0x0002a2000c2e1900 */
[----:B----4-:R-:W-:-:S04]  /*01a0*/  IMAD.WIDE R28, R2, 0x4, R28 ;  /* 0x00000004021c7825 */ /* 0x010fc800078e021c */
[----:B------:R-:W4:Y:S01]  /*01b0*/  LDC.64 R14, c[0x0][0x240] ;  /* 0x00009000ff0e7b82 */ /* 0x000f220000000a00 */
[----:B-----5:R-:W-:-:S04]  /*01c0*/  IMAD.WIDE R26, R2, 0x4, R26 ;  /* 0x00000004021a7825 */ /* 0x020fc800078e021a */
[----:B01----:R-:W-:-:S03]  /*01d0*/  IMAD.WIDE R4, R0, 0x4, R4 ;  /* 0x0000000400047825 */ /* 0x003fc600078e0204 */
[----:B------:R-:W0:Y:S01]  /*01e0*/  LDC.64 R6, c[0x0][0x260] ;  /* 0x00009800ff067b82 */ /* 0x000e220000000a00 */
[----:B------:R-:W5:Y:S04]  /*01f0*/  LDG.E.EL R26, desc[UR4][R26.64] ;  /* 0x000000041a1a7981 */ /* 0x000f68000c2e1900 */
[----:B------:R-:W5:Y:S03]  /*0200*/  LDG.E R4, desc[UR4][R4.64] ;  /* 0x0000000404047981 */ /* 0x000f66000c1e1900 */
[----:B------:R-:W1:Y:S01]  /*0210*/  LDC.64 R16, c[0x0][0x270] ;  /* 0x00009c00ff107b82 */ /* 0x000e620000000a00 */
[----:B------:R-:W-:Y:S01]  /*0220*/  IMAD.WIDE R22, R2, 0x4, R22 ;  /* 0x0000000402167825 */ /* 0x000fe200078e0216 */
[----:B------:R-:W5:Y:S06]  /*0230*/  LDG.E.EL R5, desc[UR4][R28.64] ;  /* 0x000000041c057981 */ /* 0x000f6c000c2e1900 */
[----:B------:R-:W2:Y:S01]  /*0240*/  LDC.64 R24, c[0x0][0x280] ;  /* 0x0000a000ff187b82 */ /* 0x000ea20000000a00 */
[C---:B------:R-:W-:Y:S01]  /*0250*/  IMAD.WIDE R18, R0.reuse, 0x4, R18 ;  /* 0x0000000400127825 */ /* 0x040fe200078e0212 */
[----:B------:R-:W5:Y:S03]  /*0260*/  LDG.E.EL R23, desc[UR4][R22.64] ;  /* 0x0000000416177981 */ /* 0x000f66000c2e1900 */
[----:B---3--:R-:W-:-:S02]  /*0270*/  IMAD.WIDE R20, R0, 0x4, R20 ;  /* 0x0000000400147825 */ /* 0x008fc400078e0214 */
[----:B------:R-:W3:Y:S02]  /*0280*/  LDG.E R18, desc[UR4][R18.64] ;  /* 0x0000000412127981 */ /* 0x000ee4000c1e1900 */
[C---:B------:R-:W-:Y:S02]  /*0290*/  IMAD.WIDE R12, R0.reuse, 0x4, R12 ;  /* 0x00000004000c7825 */ /* 0x040fe400078e020c */
[----:B------:R-:W3:Y:S02]  /*02a0*/  LDG.E R21, desc[UR4][R20.64] ;  /* 0x0000000414157981 */ /* 0x000ee4000c1e1900 */
[----:B------:R-:W-:Y:S02]  /*02b0*/  IMAD.WIDE R10, R0, 0x4, R10 ;  /* 0x00000004000a7825 */ /* 0x000fe400078e020a */
[----:B------:R-:W3:Y:S04]  /*02c0*/  LDG.E R12, desc[UR4][R12.64] ;  /* 0x000000040c0c7981 */ /* 0x000ee8000c1e1900 */
[----:B------:R-:W3:Y:S01]  /*02d0*/  LDG.E R11, desc[UR4][R10.64] ;  /* 0x000000040a0b7981 */ /* 0x000ee2000c1e1900 */
[----:B--2---:R-:W-:-:S04]  /*02e0*/  IMAD.WIDE R8, R2, 0x4, R8 ;  /* 0x0000000402087825 */ /* 0x004fc800078e0208 */
[C---:B0-----:R-:W-:Y:S02]  /*02f0*/  IMAD.WIDE R6, R2.reuse, 0x4, R6 ;  /* 0x0000000402067825 */ /* 0x041fe400078e0206 */
[----:B------:R-:W2:Y:S02]  /*0300*/  LDG.E.EL R9, desc[UR4][R8.64] ;  /* 0x0000000408097981 */ /* 0x000ea4000c2e1900 */
[C---:B----4-:R-:W-:Y:S02]  /*0310*/  IMAD.WIDE R14, R2.reuse, 0x4, R14 ;  /* 0x00000004020e7825 */ /* 0x050fe400078e020e */
[----:B------:R0:W4:Y:S02]  /*0320*/  LDG.E.EL R6, desc[UR4][R6.64] ;  /* 0x0000000406067981 */ /* 0x000124000c2e1900 */
[C---:B-1----:R-:W-:Y:S02]  /*0330*/  IMAD.WIDE R16, R2.reuse, 0x4, R16 ;  /* 0x0000000402107825 */ /* 0x042fe400078e0210 */
[----:B------:R-:W4:Y:S02]  /*0340*/  LDG.E.EL R14, desc[UR4][R14.64] ;  /* 0x000000040e0e7981 */ /* 0x000f24000c2e1900 */
[----:B------:R-:W-:-:S02]  /*0350*/  IMAD.WIDE R24, R2, 0x4, R24 ;  /* 0x0000000402187825 */ /* 0x000fc400078e0218 */
[----:B------:R-:W4:Y:S04]  /*0360*/  LDG.E.EL R17, desc[UR4][R16.64] ;  /* 0x0000000410117981 */ /* 0x000f28000c2e1900 */
[----:B------:R-:W4:Y:S01]  /*0370*/  LDG.E.EL R24, desc[UR4][R24.64] ;  /* 0x0000000418187981 */ /* 0x000f22000c2e1900 */
[----:B0-----:R-:W-:Y:S01]  /*0380*/  HFMA2.MMA R7, -RZ, RZ, 1.625, 0 ;  /* 0x3e800000ff077435 */ /* 0x001fe200000001ff */
[----:B------:R-:W-:-:S04]  /*0390*/  FADD R3, R3, 9.9999997473787516356e-06 ;  /* 0x3727c5ac03037421 */ /* 0x000fc80000000000 */
[----:B------:R-:W0:Y:S02]  /*03a0*/  MUFU.SQRT R2, R3 ;  /* 0x0000000300027308 */ /* 0x000e240000002000 */
[C---:B0-----:R-:W-:Y:S02]  /*03b0*/  FSETP.GT.AND P0, PT, R2.reuse, 8.50705917302346158658e+37, PT ;  /* 0x7e8000000200780b */ /* 0x041fe40003f04000 */
[----:B------:R-:W-:-:S11]  /*03c0*/  FSETP.GEU.AND P1, PT, R2, 1.175494350822287508e-38, PT ;  /* 0x008000000200780b */ /* 0x000fd60003f2e000 */
[----:B------:R-:W-:-:S04]  /*03d0*/  @P0 FMUL R2, R2, 0.25 ;  /* 0x3e80000002020820 */ /* 0x000fc80000400000 */
[----:B------:R-:W-:-:S06]  /*03e0*/  @!P1 FMUL R2, R2, 16777216 ;  /* 0x4b80000002029820 */ /* 0x000fcc0000400000 */
[----:B------:R-:W0:Y:S01]  /*03f0*/  MUFU.RCP R2, R2 ;  /* 0x0000000200027308 */ /* 0x000e220000001000 */
[----:B------:R-:W-:Y:S01]  /*0400*/  FSEL R7, R7, 1, P0 ;  /* 0x3f80000007077808 */ /* 0x000fe20000000000 */
[----:B-----5:R-:W-:-:S04]  /*0410*/  FADD R4, R4, -R5 ;  /* 0x8000000504047221 */ /* 0x020fc80000000000 */
[----:B------:R-:W-:-:S04]  /*0420*/  @!P1 FMUL R7, R7, 16777216 ;  /* 0x4b80000007079820 */ /* 0x000fc80000400000 */
[----:B0-----:R-:W-:Y:S01]  /*0430*/  FMUL R7, R2, R7 ;  /* 0x0000000702077220 */ /* 0x001fe20000400000 */
[----:B---3--:R-:W-:Y:S01]  /*0440*/  FSETP.GT.AND P1, PT, R18, RZ, PT ;  /* 0x000000ff1200720b */ /* 0x008fe20003f24000 */
[----:B------:R-:W0:Y:S02]  /*0450*/  LDC.64 R2, c[0x0][0x288] ;  /* 0x0000a200ff027b82 */ /* 0x000e240000000a00 */
[----:B------:R-:W-:Y:S01]  /*0460*/  FMUL R4, R4, R7 ;  /* 0x0000000704047220 */ /* 0x000fe20000400000 */
[----:B------:R-:W-:-:S03]  /*0470*/  FSETP.GT.AND P0, PT, R21, RZ, PT ;  /* 0x000000ff1500720b */ /* 0x000fc60003f04000 */
[----:B------:R-:W-:Y:S02]  /*0480*/  FFMA R23, R26, R4, R23 ;  /* 0x000000041a177223 */ /* 0x000fe40000000017 */
[----:B------:R-:W1:Y:S01]  /*0490*/  LDC.64 R4, c[0x0][0x210] ;  /* 0x00008400ff047b82 */ /* 0x000e620000000a00 */
[----:B------:R-:W-:Y:S02]  /*04a0*/  FSETP.GT.AND P2, PT, R12, RZ, PT ;  /* 0x000000ff0c00720b */ /* 0x000fe40003f44000 */
[----:B------:R-:W-:Y:S02]  /*04b0*/  FSETP.GT.AND P3, PT, R23, RZ, PT ;  /* 0x000000ff1700720b */ /* 0x000fe40003f64000 */
[----:B------:R-:W-:Y:S01]  /*04c0*/  FSETP.GT.AND P4, PT, R11, RZ, PT ;  /* 0x000000ff0b00720b */ /* 0x000fe20003f84000 */
[----:B--2---:R-:W-:Y:S02]  /*04d0*/  @!P1 FMUL R18, R18, R9 ;  /* 0x0000000912129220 */ /* 0x004fe40000400000 */
[----:B----4-:R-:W-:-:S04]  /*04e0*/  @!P0 FMUL R21, R21, R6 ;  /* 0x0000000615158220 */ /* 0x010fc80000400000 */
[----:B------:R-:W-:Y:S02]  /*04f0*/  FADD R18, R18, R21 ;  /* 0x0000001512127221 */ /* 0x000fe40000000000 */
[----:B------:R-:W-:Y:S02]  /*0500*/  @!P2 FMUL R12, R12, R17 ;  /* 0x000000110c0ca220 */ /* 0x000fe40000400000 */
[----:B------:R-:W-:Y:S02]  /*0510*/  @!P3 FMUL R23, R14, R23 ;  /* 0x000000170e17b220 */ /* 0x000fe40000400000 */
[----:B------:R-:W-:Y:S02]  /*0520*/  @!P4 FMUL R11, R11, R24 ;  /* 0x000000180b0bc220 */ /* 0x000fe40000400000 */
[----:B------:R-:W-:Y:S02]  /*0530*/  FADD R23, R18, R23 ;  /* 0x0000001712177221 */ /* 0x000fe40000000000 */
[----:B------:R-:W-:Y:S01]  /*0540*/  FADD R12, R12, R11 ;  /* 0x0000000b0c0c7221 */ /* 0x000fe20000000000 */
[----:B0-----:R-:W-:-:S04]  /*0550*/  IMAD.WIDE R2, R0, 0x4, R2 ;  /* 0x0000000400027825 */ /* 0x001fc800078e0202 */
[----:B------:R-:W-:Y:S01]  /*0560*/  FADD R7, R23, R12 ;  /* 0x0000000c17077221 */ /* 0x000fe20000000000 */
[----:B-1----:R-:W-:-:S05]  /*0570*/  IMAD.WIDE R4, R0, 0x4, R4 ;  /* 0x0000000400047825 */ /* 0x002fca00078e0204 */
[----:B------:R-:W-:Y:S04]  /*0580*/  STG.E desc[UR4][R4.64], R23 ;  /* 0x0000001704007986 */ /* 0x000fe8000c101904 */
[----:B------:R-:W-:Y:S01]  /*0590*/  STG.E desc[UR4][R2.64], R7 ;  /* 0x0000000702007986 */ /* 0x000fe2000c101904 */
[----:B------:R-:W-:Y:S05]  /*05a0*/  EXIT ;  /* 0x000000000000794d */ /* 0x000fea0003800000 */
.L_x_0:
[----:B------:R-:W-:-:S00]  /*05b0*/  BRA `(.L_x_0) ;  /* 0xfffffffc00fc7947 */ /* 0x000fc0000383ffff */
[----:B------:R-:W-:-:S00]  /*05c0*/  NOP ;  /* 0x0000000000007918 */ /* 0x000fc00000000000 */
        /* <DEDUP_REMOVED lines=11> */
.L_x_1:


//--------------------- .nv.global.init           --------------------------
	.section	.nv.global.init,"aw",@progbits
.nv.global.init:
	.type		_$_str,@object
	.size		_$_str,(_$_str_$_2 - _$_str)
_$_str:
        /*0000*/ 	.byte	0x5f, 0x5f, 0x43, 0x55, 0x44, 0x41, 0x5f, 0x46, 0x54, 0x5a, 0x00
	.type		_$_str_$_2,@object
	.size		_$_str_$_2,(.L_1 - _$_str_$_2)
_$_str_$_2:
        /*000b*/ 	.byte	0x5f, 0x5f, 0x43, 0x55, 0x44, 0x41, 0x5f, 0x50, 0x52, 0x45, 0x43, 0x5f, 0x53, 0x51, 0x52, 0x54
        /*001b*/ 	.byte	0x00
.L_1:


//--------------------- .nv.constant0.triton_poi_fused__native_batch_norm_legit_no_training__prelu_kernel_add_13 --------------------------
	.section	.nv.constant0.triton_poi_fused__native_batch_norm_legit_no_training__prelu_kernel_add_13,"a",@progbits
	.sectionflags	@""
	.align	4
.nv.constant0.triton_poi_fused__native_batch_norm_legit_no_training__prelu_kernel_add_13:
	.zero		660
